//
// Generated by NVIDIA NVVM Compiler
//
// Compiler Build ID: CL-36424714
// Cuda compilation tools, release 13.0, V13.0.88
// Based on NVVM 20.0.0
//

.version 9.0
.target sm_100
.address_size 64

	// .globl	_Z9vectorAddPfS_S_i

.visible .entry _Z9vectorAddPfS_S_i(
	.param .u64 .ptr .align 1 _Z9vectorAddPfS_S_i_param_0,
	.param .u64 .ptr .align 1 _Z9vectorAddPfS_S_i_param_1,
	.param .u64 .ptr .align 1 _Z9vectorAddPfS_S_i_param_2,
	.param .u32 _Z9vectorAddPfS_S_i_param_3
)
{
	.reg .pred 	%p<2>;
	.reg .b32 	%r<6>;
	.reg .b32 	%f<4>;
	.reg .b64 	%rd<11>;

	ld.param.u64 	%rd1, [_Z9vectorAddPfS_S_i_param_0];
	ld.param.u64 	%rd2, [_Z9vectorAddPfS_S_i_param_1];
	ld.param.u64 	%rd3, [_Z9vectorAddPfS_S_i_param_2];
	ld.param.u32 	%r2, [_Z9vectorAddPfS_S_i_param_3];
	mov.u32 	%r3, %tid.x;
	mov.u32 	%r4, %ctaid.x;
	mov.u32 	%r5, %ntid.x;
	mad.lo.s32 	%r1, %r4, %r5, %r3;
	setp.ge.s32 	%p1, %r1, %r2;
	@%p1 bra 	$L__BB0_2;
	cvta.to.global.u64 	%rd4, %rd1;
	cvta.to.global.u64 	%rd5, %rd2;
	cvta.to.global.u64 	%rd6, %rd3;
	mul.wide.s32 	%rd7, %r1, 4;
	add.s64 	%rd8, %rd4, %rd7;
	ld.global.f32 	%f1, [%rd8];
	add.s64 	%rd9, %rd5, %rd7;
	ld.global.f32 	%f2, [%rd9];
	add.f32 	%f3, %f1, %f2;
	add.s64 	%rd10, %rd6, %rd7;
	st.global.f32 	[%rd10], %f3;
$L__BB0_2:
	ret;

}
	// .globl	_Z10vectorInitPfi
.visible .entry _Z10vectorInitPfi(
	.param .u64 .ptr .align 1 _Z10vectorInitPfi_param_0,
	.param .u32 _Z10vectorInitPfi_param_1
)
{
	.reg .pred 	%p<2>;
	.reg .b32 	%r<11>;
	.reg .b32 	%f<2>;
	.reg .b64 	%rd<5>;

	ld.param.u64 	%rd1, [_Z10vectorInitPfi_param_0];
	ld.param.u32 	%r2, [_Z10vectorInitPfi_param_1];
	mov.u32 	%r3, %tid.x;
	mov.u32 	%r4, %ctaid.x;
	mov.u32 	%r5, %ntid.x;
	mad.lo.s32 	%r1, %r4, %r5, %r3;
	setp.ge.s32 	%p1, %r1, %r2;
	@%p1 bra 	$L__BB1_2;
	cvta.to.global.u64 	%rd2, %rd1;
	mad.lo.s32 	%r6, %r1, 17, 13;
	mul.hi.s32 	%r7, %r6, 1374389535;
	shr.u32 	%r8, %r7, 31;
	shr.s32 	%r9, %r7, 5;
	add.s32 	%r10, %r9, %r8;
	cvt.rn.f32.s32 	%f1, %r10;
	mul.wide.s32 	%rd3, %r1, 4;
	add.s64 	%rd4, %rd2, %rd3;
	st.global.f32 	[%rd4], %f1;
$L__BB1_2:
	ret;

}


// ===== COMPILED SASS (sm_100) =====

	.target	sm_100

	.elftype	@"ET_EXEC"


//--------------------- .note.nv.tkinfo           --------------------------
	.section	.note.nv.tkinfo,"",@"SHT_NOTE"
	.sectionflags	@"SHF_NOTE_NV_TKINFO"
	.tkinfo
        /*0018*/ 	.word	0x00000002
        /*0030*/ 	.string	""
        /*0030*/ 	.string	"ptxas"
        /*0030*/ 	.string	"Cuda compilation tools, release 13.0, V13.0.88"
        /*0030*/ 	.string	"Build cuda_13.0.r13.0/compiler.36424714_0"
        /*0030*/ 	.string	"-arch sm_100 -m 64 "



//--------------------- .note.nv.cuinfo           --------------------------
	.section	.note.nv.cuinfo,"",@"SHT_NOTE"
	.sectionflags	@"SHF_NOTE_NV_CUINFO"
        /*0018*/ 	.short	0x0002
        /*001a*/ 	.short	0x0064
        /*001c*/ 	.short	0x0082
	.zero		2


//--------------------- .nv.info                  --------------------------
	.section	.nv.info,"",@"SHT_CUDA_INFO"
	.align	4


	//----- nvinfo : EIATTR_REGCOUNT
	.align		4
        /*0000*/ 	.byte	0x04, 0x2f
        /*0002*/ 	.short	(.L_1 - .L_0)
	.align		4
.L_0:
        /*0004*/ 	.word	index@(_Z9vectorAddPfS_S_i)
        /*0008*/ 	.word	0x0000000c


	//----- nvinfo : EIATTR_FRAME_SIZE
	.align		4
.L_1:
        /*000c*/ 	.byte	0x04, 0x11
        /*000e*/ 	.short	(.L_3 - .L_2)
	.align		4
.L_2:
        /*0010*/ 	.word	index@(_Z9vectorAddPfS_S_i)
        /*0014*/ 	.word	0x00000000


	//----- nvinfo : EIATTR_REGCOUNT
	.align		4
.L_3:
        /*0018*/ 	.byte	0x04, 0x2f
        /*001a*/ 	.short	(.L_5 - .L_4)
	.align		4
.L_4:
        /*001c*/ 	.word	index@(_Z10vectorInitPfi)
        /*0020*/ 	.word	0x0000000a


	//----- nvinfo : EIATTR_FRAME_SIZE
	.align		4
.L_5:
        /*0024*/ 	.byte	0x04, 0x11
        /*0026*/ 	.short	(.L_7 - .L_6)
	.align		4
.L_6:
        /*0028*/ 	.word	index@(_Z10vectorInitPfi)
        /*002c*/ 	.word	0x00000000


	//----- nvinfo : EIATTR_MIN_STACK_SIZE
	.align		4
.L_7:
        /*0030*/ 	.byte	0x04, 0x12
        /*0032*/ 	.short	(.L_9 - .L_8)
	.align		4
.L_8:
        /*0034*/ 	.word	index@(_Z10vectorInitPfi)
        /*0038*/ 	.word	0x00000000


	//----- nvinfo : EIATTR_MIN_STACK_SIZE
	.align		4
.L_9:
        /*003c*/ 	.byte	0x04, 0x12
        /*003e*/ 	.short	(.L_11 - .L_10)
	.align		4
.L_10:
        /*0040*/ 	.word	index@(_Z9vectorAddPfS_S_i)
        /*0044*/ 	.word	0x00000000
.L_11:


//--------------------- .nv.compat                --------------------------
	.section	.nv.compat,"",@"SHT_CUDA_COMPAT_INFO"
	.align	4
        /*0000*/ 	.byte	0x02, 0x09, 0x00, 0x00, 0x02, 0x02, 0x01, 0x00, 0x02, 0x05, 0x05, 0x00, 0x03, 0x07, 0x01, 0x01
        /*0010*/ 	.byte	0x02, 0x03, 0x00, 0x00, 0x02, 0x06, 0x01, 0x00, 0x04, 0x0b, 0x08, 0x00, 0x09, 0x00, 0x00, 0x00
        /*0020*/ 	.byte	0x00, 0x00, 0x00, 0x00


//--------------------- .nv.info._Z10vectorInitPfi --------------------------
	.section	.nv.info._Z10vectorInitPfi,"",@"SHT_CUDA_INFO"
	.sectionflags	@""
	.align	4


	//----- nvinfo : EIATTR_CUDA_API_VERSION
	.align		4
        /*0000*/ 	.byte	0x04, 0x37
        /*0002*/ 	.short	(.L_13 - .L_12)
.L_12:
        /*0004*/ 	.word	0x00000082


	//----- nvinfo : EIATTR_KPARAM_INFO
	.align		4
.L_13:
        /*0008*/ 	.byte	0x04, 0x17
        /*000a*/ 	.short	(.L_15 - .L_14)
.L_14:
        /*000c*/ 	.word	0x00000000
        /*0010*/ 	.short	0x0001
        /*0012*/ 	.short	0x0008
        /*0014*/ 	.byte	0x00, 0xf0, 0x11, 0x00


	//----- nvinfo : EIATTR_KPARAM_INFO
	.align		4
.L_15:
        /*0018*/ 	.byte	0x04, 0x17
        /*001a*/ 	.short	(.L_17 - .L_16)
.L_16:
        /*001c*/ 	.word	0x00000000
        /*0020*/ 	.short	0x0000
        /*0022*/ 	.short	0x0000
        /*0024*/ 	.byte	0x00, 0xf5, 0x21, 0x00


	//----- nvinfo : EIATTR_SPARSE_MMA_MASK
	.align		4
.L_17:
        /*0028*/ 	.byte	0x03, 0x50
        /*002a*/ 	.short	0x0000


	//----- nvinfo : EIATTR_MAXREG_COUNT
	.align		4
        /*002c*/ 	.byte	0x03, 0x1b
        /*002e*/ 	.short	0x00ff


	//----- nvinfo : EIATTR_MERCURY_ISA_VERSION
	.align		4
        /*0030*/ 	.byte	0x03, 0x5f
        /*0032*/ 	.short	0x0101


	//----- nvinfo : EIATTR_VRC_CTA_INIT_COUNT
	.align		4
        /*0034*/ 	.byte	0x02, 0x4a
	.zero		1
	.zero		1


	//----- nvinfo : EIATTR_EXIT_INSTR_OFFSETS
	.align		4
        /*0038*/ 	.byte	0x04, 0x1c
        /*003a*/ 	.short	(.L_19 - .L_18)


	//   ....[0]....
.L_18:
        /*003c*/ 	.word	0x00000070


	//   ....[1]....
        /*0040*/ 	.word	0x00000120


	//----- nvinfo : EIATTR_CBANK_PARAM_SIZE
	.align		4
.L_19:
        /*0044*/ 	.byte	0x03, 0x19
        /*0046*/ 	.short	0x000c


	//----- nvinfo : EIATTR_PARAM_CBANK
	.align		4
        /*0048*/ 	.byte	0x04, 0x0a
        /*004a*/ 	.short	(.L_21 - .L_20)
	.align		4
.L_20:
        /*004c*/ 	.word	index@(.nv.constant0._Z10vectorInitPfi)
        /*0050*/ 	.short	0x0380
        /*0052*/ 	.short	0x000c


	//----- nvinfo : EIATTR_SW_WAR
	.align		4
.L_21:
        /*0054*/ 	.byte	0x04, 0x36
        /*0056*/ 	.short	(.L_23 - .L_22)
.L_22:
        /*0058*/ 	.word	0x00000008
.L_23:


//--------------------- .nv.info._Z9vectorAddPfS_S_i --------------------------
	.section	.nv.info._Z9vectorAddPfS_S_i,"",@"SHT_CUDA_INFO"
	.sectionflags	@""
	.align	4


	//----- nvinfo : EIATTR_CUDA_API_VERSION
	.align		4
        /*0000*/ 	.byte	0x04, 0x37
        /*0002*/ 	.short	(.L_25 - .L_24)
.L_24:
        /*0004*/ 	.word	0x00000082


	//----- nvinfo : EIATTR_KPARAM_INFO
	.align		4
.L_25:
        /*0008*/ 	.byte	0x04, 0x17
        /*000a*/ 	.short	(.L_27 - .L_26)
.L_26:
        /*000c*/ 	.word	0x00000000
        /*0010*/ 	.short	0x0003
        /*0012*/ 	.short	0x0018
        /*0014*/ 	.byte	0x00, 0xf0, 0x11, 0x00


	//----- nvinfo : EIATTR_KPARAM_INFO
	.align		4
.L_27:
        /*0018*/ 	.byte	0x04, 0x17
        /*001a*/ 	.short	(.L_29 - .L_28)
.L_28:
        /*001c*/ 	.word	0x00000000
        /*0020*/ 	.short	0x0002
        /*0022*/ 	.short	0x0010
        /*0024*/ 	.byte	0x00, 0xf5, 0x21, 0x00


	//----- nvinfo : EIATTR_KPARAM_INFO
	.align		4
.L_29:
        /*0028*/ 	.byte	0x04, 0x17
        /*002a*/ 	.short	(.L_31 - .L_30)
.L_30:
        /*002c*/ 	.word	0x00000000
        /*0030*/ 	.short	0x0001
        /*0032*/ 	.short	0x0008
        /*0034*/ 	.byte	0x00, 0xf5, 0x21, 0x00


	//----- nvinfo : EIATTR_KPARAM_INFO
	.align		4
.L_31:
        /*0038*/ 	.byte	0x04, 0x17
        /*003a*/ 	.short	(.L_33 - .L_32)
.L_32:
        /*003c*/ 	.word	0x00000000
        /*0040*/ 	.short	0x0000
        /*0042*/ 	.short	0x0000
        /*0044*/ 	.byte	0x00, 0xf5, 0x21, 0x00


	//----- nvinfo : EIATTR_SPARSE_MMA_MASK
	.align		4
.L_33:
        /*0048*/ 	.byte	0x03, 0x50
        /*004a*/ 	.short	0x0000


	//----- nvinfo : EIATTR_MAXREG_COUNT
	.align		4
        /*004c*/ 	.byte	0x03, 0x1b
        /*004e*/ 	.short	0x00ff


	//----- nvinfo : EIATTR_MERCURY_ISA_VERSION
	.align		4
        /*0050*/ 	.byte	0x03, 0x5f
        /*0052*/ 	.short	0x0101


	//----- nvinfo : EIATTR_VRC_CTA_INIT_COUNT
	.align		4
        /*0054*/ 	.byte	0x02, 0x4a
	.zero		1
	.zero		1


	//----- nvinfo : EIATTR_EXIT_INSTR_OFFSETS
	.align		4
        /*0058*/ 	.byte	0x04, 0x1c
        /*005a*/ 	.short	(.L_35 - .L_34)


	//   ....[0]....
.L_34:
        /*005c*/ 	.word	0x00000070


	//   ....[1]....
        /*0060*/ 	.word	0x00000130


	//----- nvinfo : EIATTR_CBANK_PARAM_SIZE
	.align		4
.L_35:
        /*0064*/ 	.byte	0x03, 0x19
        /*0066*/ 	.short	0x001c


	//----- nvinfo : EIATTR_PARAM_CBANK
	.align		4
        /*0068*/ 	.byte	0x04, 0x0a
        /*006a*/ 	.short	(.L_37 - .L_36)
	.align		4
.L_36:
        /*006c*/ 	.word	index@(.nv.constant0._Z9vectorAddPfS_S_i)
        /*0070*/ 	.short	0x0380
        /*0072*/ 	.short	0x001c


	//----- nvinfo : EIATTR_SW_WAR
	.align		4
.L_37:
        /*0074*/ 	.byte	0x04, 0x36
        /*0076*/ 	.short	(.L_39 - .L_38)
.L_38:
        /*0078*/ 	.word	0x00000008
.L_39:


//--------------------- .nv.callgraph             --------------------------
	.section	.nv.callgraph,"",@"SHT_CUDA_CALLGRAPH"
	.align	4
	.sectionentsize	8
	.align		4
        /*0000*/ 	.word	0x00000000
	.align		4
        /*0004*/ 	.word	0xffffffff
	.align		4
        /*0008*/ 	.word	0x00000000
	.align		4
        /*000c*/ 	.word	0xfffffffe
	.align		4
        /*0010*/ 	.word	0x00000000
	.align		4
        /*0014*/ 	.word	0xfffffffd
	.align		4
        /*0018*/ 	.word	0x00000000
	.align		4
        /*001c*/ 	.word	0xfffffffc


//--------------------- .text._Z10vectorInitPfi   --------------------------
	.section	.text._Z10vectorInitPfi,"ax",@progbits
	.align	128
        .global         _Z10vectorInitPfi
        .type           _Z10vectorInitPfi,@function
        .size           _Z10vectorInitPfi,(.L_x_2 - _Z10vectorInitPfi)
        .other          _Z10vectorInitPfi,@"STO_CUDA_ENTRY STV_DEFAULT"
_Z10vectorInitPfi:
.text._Z10vectorInitPfi:
[----:B------:R-:W-:Y:S01]  /*0000*/  LDC R1, c[0x0][0x37c] ;  /* 0x0000df00ff017b82 */ /* 0x000fe20000000800 */
[----:B------:R-:W0:Y:S07]  /*0010*/  S2R R5, SR_TID.X ;  /* 0x0000000000057919 */ /* 0x000e2e0000002100 */
[----:B------:R-:W0:Y:S01]  /*0020*/  S2UR UR4, SR_CTAID.X ;  /* 0x00000000000479c3 */ /* 0x000e220000002500 */
[----:B------:R-:W1:Y:S07]  /*0030*/  LDCU UR5, c[0x0][0x388] ;  /* 0x00007100ff0577ac */ /* 0x000e6e0008000800 */
[----:B------:R-:W0:Y:S02]  /*0040*/  LDC R0, c[0x0][0x360] ;  /* 0x0000d800ff007b82 */ /* 0x000e240000000800 */
[----:B0-----:R-:W-:-:S05]  /*0050*/  IMAD R5, R0, UR4, R5 ;  /* 0x0000000400057c24 */ /* 0x001fca000f8e0205 */
[----:B-1----:R-:W-:-:S13]  /*0060*/  ISETP.GE.AND P0, PT, R5, UR5, PT ;  /* 0x0000000505007c0c */ /* 0x002fda000bf06270 */
[----:B------:R-:W-:Y:S05]  /*0070*/  @P0 EXIT ;  /* 0x000000000000094d */ /* 0x000fea0003800000 */
[----:B------:R-:W-:Y:S01]  /*0080*/  HFMA2 R0, -RZ, RZ, 0, 1.013278961181640625e-06 ;  /* 0x00000011ff007431 */ /* 0x000fe200000001ff */
[----:B------:R-:W0:Y:S01]  /*0090*/  LDC.64 R2, c[0x0][0x380] ;  /* 0x0000e000ff027b82 */ /* 0x000e220000000a00 */
[----:B------:R-:W1:Y:S03]  /*00a0*/  LDCU.64 UR4, c[0x0][0x358] ;  /* 0x00006b00ff0477ac */ /* 0x000e660008000a00 */
[----:B------:R-:W-:-:S04]  /*00b0*/  IMAD R0, R5, R0, 0xd ;  /* 0x0000000d05007424 */ /* 0x000fc800078e0200 */
[----:B------:R-:W-:-:S05]  /*00c0*/  IMAD.HI R0, R0, 0x51eb851f, RZ ;  /* 0x51eb851f00007827 */ /* 0x000fca00078e02ff */
[----:B------:R-:W-:-:S04]  /*00d0*/  SHF.R.U32.HI R7, RZ, 0x1f, R0 ;  /* 0x0000001fff077819 */ /* 0x000fc80000011600 */
[----:B------:R-:W-:Y:S01]  /*00e0*/  LEA.HI.SX32 R7, R0, R7, 0x1b ;  /* 0x0000000700077211 */ /* 0x000fe200078fdaff */
[----:B0-----:R-:W-:-:S03]  /*00f0*/  IMAD.WIDE R2, R5, 0x4, R2 ;  /* 0x0000000405027825 */ /* 0x001fc600078e0202 */
[----:B------:R-:W-:-:S05]  /*0100*/  I2FP.F32.S32 R7, R7 ;  /* 0x0000000700077245 */ /* 0x000fca0000201400 */
[----:B-1----:R-:W-:Y:S01]  /*0110*/  STG.E desc[UR4][R2.64], R7 ;  /* 0x0000000702007986 */ /* 0x002fe2000c101904 */
[----:B------:R-:W-:Y:S05]  /*0120*/  EXIT ;  /* 0x000000000000794d */ /* 0x000fea0003800000 */
.L_x_0:
[----:B------:R-:W-:-:S00]  /*0130*/  BRA `(.L_x_0) ;  /* 0xfffffffc00fc7947 */ /* 0x000fc0000383ffff */
[----:B------:R-:W-:-:S00]  /*0140*/  NOP ;  /* 0x0000000000007918 */ /* 0x000fc00000000000 */
        /* <DEDUP_REMOVED lines=11> */
.L_x_2:


//--------------------- .text._Z9vectorAddPfS_S_i --------------------------
	.section	.text._Z9vectorAddPfS_S_i,"ax",@progbits
	.align	128
        .global         _Z9vectorAddPfS_S_i
        .type           _Z9vectorAddPfS_S_i,@function
        .size           _Z9vectorAddPfS_S_i,(.L_x_3 - _Z9vectorAddPfS_S_i)
        .other          _Z9vectorAddPfS_S_i,@"STO_CUDA_ENTRY STV_DEFAULT"
_Z9vectorAddPfS_S_i:
.text._Z9vectorAddPfS_S_i:
        /* <DEDUP_REMOVED lines=8> */
[----:B------:R-:W0:Y:S01]  /*0080*/  LDC.64 R2, c[0x0][0x380] ;  /* 0x0000e000ff027b82 */ /* 0x000e220000000a00 */
[----:B------:R-:W1:Y:S07]  /*0090*/  LDCU.64 UR4, c[0x0][0x358] ;  /* 0x00006b00ff0477ac */ /* 0x000e6e0008000a00 */
[----:B------:R-:W2:Y:S08]  /*00a0*/  LDC.64 R4, c[0x0][0x388] ;  /* 0x0000e200ff047b82 */ /* 0x000eb00000000a00 */
[----:B------:R-:W3:Y:S01]  /*00b0*/  LDC.64 R6, c[0x0][0x390] ;  /* 0x0000e400ff067b82 */ /* 0x000ee20000000a00 */
[----:B0-----:R-:W-:-:S06]  /*00c0*/  IMAD.WIDE R2, R9, 0x4, R2 ;  /* 0x0000000409027825 */ /* 0x001fcc00078e0202 */
[----:B-1----:R-:W4:Y:S01]  /*00d0*/  LDG.E R2, desc[UR4][R2.64] ;  /* 0x0000000402027981 */ /* 0x002f22000c1e1900 */
[----:B--2---:R-:W-:-:S06]  /*00e0*/  IMAD.WIDE R4, R9, 0x4, R4 ;  /* 0x0000000409047825 */ /* 0x004fcc00078e0204 */
[----:B------:R-:W4:Y:S01]  /*00f0*/  LDG.E R5, desc[UR4][R4.64] ;  /* 0x0000000404057981 */ /* 0x000f22000c1e1900 */
[----:B---3--:R-:W-:-:S04]  /*0100*/  IMAD.WIDE R6, R9, 0x4, R6 ;  /* 0x0000000409067825 */ /* 0x008fc800078e0206 */
[----:B----4-:R-:W-:-:S05]  /*0110*/  FADD R9, R2, R5 ;  /* 0x0000000502097221 */ /* 0x010fca0000000000 */
[----:B------:R-:W-:Y:S01]  /*0120*/  STG.E desc[UR4][R6.64], R9 ;  /* 0x0000000906007986 */ /* 0x000fe2000c101904 */
[----:B------:R-:W-:Y:S05]  /*0130*/  EXIT ;  /* 0x000000000000794d */ /* 0x000fea0003800000 */
.L_x_1:
        /* <DEDUP_REMOVED lines=12> */
.L_x_3:


//--------------------- .nv.shared.reserved.0     --------------------------
	.section	.nv.shared.reserved.0,"aw",@nobits
	.weak		__nv_reservedSMEM_offset_0_alias
	.size		__nv_reservedSMEM_offset_0_alias, 0, 64
	.other		__nv_reservedSMEM_offset_0_alias,@"STO_CUDA_RESERVED_SHARED STV_DEFAULT"
__nv_reservedSMEM_offset_0_alias:
	.zero		0
	.zero		64


//--------------------- .nv.constant0._Z10vectorInitPfi --------------------------
	.section	.nv.constant0._Z10vectorInitPfi,"a",@progbits
	.sectionflags	@""
	.align	4
.nv.constant0._Z10vectorInitPfi:
	.zero		908


//--------------------- .nv.constant0._Z9vectorAddPfS_S_i --------------------------
	.section	.nv.constant0._Z9vectorAddPfS_S_i,"a",@progbits
	.sectionflags	@""
	.align	4
.nv.constant0._Z9vectorAddPfS_S_i:
	.zero		924


//--------------------- SYMBOLS --------------------------

	.type		.nv.reservedSmem.offset0,@object
	.size		.nv.reservedSmem.offset0,0x4
